//
// Generated by NVIDIA NVVM Compiler
//
// Compiler Build ID: CL-36424714
// Cuda compilation tools, release 13.0, V13.0.88
// Based on NVVM 20.0.0
//

.version 9.0
.target sm_100
.address_size 64

	// .globl	_Z7dkernelv
.extern .func  (.param .b32 func_retval0) vprintf
(
	.param .b64 vprintf_param_0,
	.param .b64 vprintf_param_1
)
;
.global .align 1 .b8 $str[24] = {100, 107, 101, 114, 110, 101, 108, 32, 116, 104, 114, 101, 97, 100, 32, 105, 115, 58, 32, 37, 100, 32, 10};
.global .align 1 .b8 $str$1[25] = {100, 107, 101, 114, 110, 101, 108, 50, 32, 116, 104, 114, 101, 97, 100, 32, 105, 115, 58, 32, 37, 100, 32, 10};

.visible .entry _Z7dkernelv()
{
	.local .align 8 .b8 	__local_depot0[8];
	.reg .b64 	%SP;
	.reg .b64 	%SPL;
	.reg .b32 	%r<4>;
	.reg .b64 	%rd<5>;

	mov.u64 	%SPL, __local_depot0;
	cvta.local.u64 	%SP, %SPL;
	add.u64 	%rd1, %SP, 0;
	add.u64 	%rd2, %SPL, 0;
	mov.u32 	%r1, %tid.x;
	st.local.u32 	[%rd2], %r1;
	mov.u64 	%rd3, $str;
	cvta.global.u64 	%rd4, %rd3;
	{ // callseq 0, 0
	.param .b64 param0;
	st.param.b64 	[param0], %rd4;
	.param .b64 param1;
	st.param.b64 	[param1], %rd1;
	.param .b32 retval0;
	call.uni (retval0), 
	vprintf, 
	(
	param0, 
	param1
	);
	ld.param.b32 	%r2, [retval0];
	} // callseq 0
	ret;

}
	// .globl	_Z8dkernel2v
.visible .entry _Z8dkernel2v()
{
	.local .align 8 .b8 	__local_depot1[8];
	.reg .b64 	%SP;
	.reg .b64 	%SPL;
	.reg .b32 	%r<4>;
	.reg .b64 	%rd<5>;

	mov.u64 	%SPL, __local_depot1;
	cvta.local.u64 	%SP, %SPL;
	add.u64 	%rd1, %SP, 0;
	add.u64 	%rd2, %SPL, 0;
	mov.u32 	%r1, %tid.x;
	st.local.u32 	[%rd2], %r1;
	mov.u64 	%rd3, $str$1;
	cvta.global.u64 	%rd4, %rd3;
	{ // callseq 1, 0
	.param .b64 param0;
	st.param.b64 	[param0], %rd4;
	.param .b64 param1;
	st.param.b64 	[param1], %rd1;
	.param .b32 retval0;
	call.uni (retval0), 
	vprintf, 
	(
	param0, 
	param1
	);
	ld.param.b32 	%r2, [retval0];
	} // callseq 1
	ret;

}


// ===== COMPILED SASS (sm_100) =====

	.target	sm_100

	.elftype	@"ET_EXEC"


//--------------------- .note.nv.tkinfo           --------------------------
	.section	.note.nv.tkinfo,"",@"SHT_NOTE"
	.sectionflags	@"SHF_NOTE_NV_TKINFO"
	.tkinfo
        /*0018*/ 	.word	0x00000002
        /*0030*/ 	.string	""
        /*0030*/ 	.string	"ptxas"
        /*0030*/ 	.string	"Cuda compilation tools, release 13.0, V13.0.88"
        /*0030*/ 	.string	"Build cuda_13.0.r13.0/compiler.36424714_0"
        /*0030*/ 	.string	"-arch sm_100 -m 64 "



//--------------------- .note.nv.cuinfo           --------------------------
	.section	.note.nv.cuinfo,"",@"SHT_NOTE"
	.sectionflags	@"SHF_NOTE_NV_CUINFO"
        /*0018*/ 	.short	0x0002
        /*001a*/ 	.short	0x0064
        /*001c*/ 	.short	0x0082
	.zero		2


//--------------------- .nv.info                  --------------------------
	.section	.nv.info,"",@"SHT_CUDA_INFO"
	.align	4


	//----- nvinfo : EIATTR_REGCOUNT
	.align		4
        /*0000*/ 	.byte	0x04, 0x2f
        /*0002*/ 	.short	(.L_3 - .L_2)
	.align		4
.L_2:
        /*0004*/ 	.word	index@(_Z7dkernelv)
        /*0008*/ 	.word	0x00000018


	//----- nvinfo : EIATTR_FRAME_SIZE
	.align		4
.L_3:
        /*000c*/ 	.byte	0x04, 0x11
        /*000e*/ 	.short	(.L_5 - .L_4)
	.align		4
.L_4:
        /*0010*/ 	.word	index@(_Z7dkernelv)
        /*0014*/ 	.word	0x00000008


	//----- nvinfo : EIATTR_REGCOUNT
	.align		4
.L_5:
        /*0018*/ 	.byte	0x04, 0x2f
        /*001a*/ 	.short	(.L_7 - .L_6)
	.align		4
.L_6:
        /*001c*/ 	.word	index@(_Z8dkernel2v)
        /*0020*/ 	.word	0x00000018


	//----- nvinfo : EIATTR_FRAME_SIZE
	.align		4
.L_7:
        /*0024*/ 	.byte	0x04, 0x11
        /*0026*/ 	.short	(.L_9 - .L_8)
	.align		4
.L_8:
        /*0028*/ 	.word	index@(_Z8dkernel2v)
        /*002c*/ 	.word	0x00000008


	//----- nvinfo : EIATTR_MIN_STACK_SIZE
	.align		4
.L_9:
        /*0030*/ 	.byte	0x04, 0x12
        /*0032*/ 	.short	(.L_11 - .L_10)
	.align		4
.L_10:
        /*0034*/ 	.word	index@(_Z8dkernel2v)
        /*0038*/ 	.word	0x00000008


	//----- nvinfo : EIATTR_MIN_STACK_SIZE
	.align		4
.L_11:
        /*003c*/ 	.byte	0x04, 0x12
        /*003e*/ 	.short	(.L_13 - .L_12)
	.align		4
.L_12:
        /*0040*/ 	.word	index@(_Z7dkernelv)
        /*0044*/ 	.word	0x00000008
.L_13:


//--------------------- .nv.compat                --------------------------
	.section	.nv.compat,"",@"SHT_CUDA_COMPAT_INFO"
	.align	4
        /*0000*/ 	.byte	0x02, 0x09, 0x00, 0x00, 0x02, 0x02, 0x01, 0x00, 0x02, 0x05, 0x05, 0x00, 0x03, 0x07, 0x01, 0x01
        /*0010*/ 	.byte	0x02, 0x03, 0x00, 0x00, 0x02, 0x06, 0x01, 0x00, 0x04, 0x0b, 0x08, 0x00, 0x09, 0x00, 0x00, 0x00
        /*0020*/ 	.byte	0x00, 0x00, 0x00, 0x00


//--------------------- .nv.info._Z8dkernel2v     --------------------------
	.section	.nv.info._Z8dkernel2v,"",@"SHT_CUDA_INFO"
	.sectionflags	@""
	.align	4


	//----- nvinfo : EIATTR_CUDA_API_VERSION
	.align		4
        /*0000*/ 	.byte	0x04, 0x37
        /*0002*/ 	.short	(.L_15 - .L_14)
.L_14:
        /*0004*/ 	.word	0x00000082


	//----- nvinfo : EIATTR_SPARSE_MMA_MASK
	.align		4
.L_15:
        /*0008*/ 	.byte	0x03, 0x50
        /*000a*/ 	.short	0x0000


	//----- nvinfo : EIATTR_MAXREG_COUNT
	.align		4
        /*000c*/ 	.byte	0x03, 0x1b
        /*000e*/ 	.short	0x00ff


	//----- nvinfo : EIATTR_EXTERNS
	.align		4
        /*0010*/ 	.byte	0x04, 0x0f
        /*0012*/ 	.short	(.L_17 - .L_16)


	//   ....[0]....
	.align		4
.L_16:
        /*0014*/ 	.word	index@(vprintf)


	//----- nvinfo : EIATTR_MERCURY_ISA_VERSION
	.align		4
.L_17:
        /*0018*/ 	.byte	0x03, 0x5f
        /*001a*/ 	.short	0x0101


	//----- nvinfo : EIATTR_VRC_CTA_INIT_COUNT
	.align		4
        /*001c*/ 	.byte	0x02, 0x4a
	.zero		1
	.zero		1


	//----- nvinfo : EIATTR_SYSCALL_OFFSETS
	.align		4
        /*0020*/ 	.byte	0x04, 0x46
        /*0022*/ 	.short	(.L_19 - .L_18)


	//   ....[0]....
.L_18:
        /*0024*/ 	.word	0x000000e0


	//----- nvinfo : EIATTR_EXIT_INSTR_OFFSETS
	.align		4
.L_19:
        /*0028*/ 	.byte	0x04, 0x1c
        /*002a*/ 	.short	(.L_21 - .L_20)


	//   ....[0]....
.L_20:
        /*002c*/ 	.word	0x000000f0


	//----- nvinfo : EIATTR_SW_WAR
	.align		4
.L_21:
        /*0030*/ 	.byte	0x04, 0x36
        /*0032*/ 	.short	(.L_23 - .L_22)
.L_22:
        /*0034*/ 	.word	0x00000008
.L_23:


//--------------------- .nv.info._Z7dkernelv      --------------------------
	.section	.nv.info._Z7dkernelv,"",@"SHT_CUDA_INFO"
	.sectionflags	@""
	.align	4


	//----- nvinfo : EIATTR_CUDA_API_VERSION
	.align		4
        /*0000*/ 	.byte	0x04, 0x37
        /*0002*/ 	.short	(.L_25 - .L_24)
.L_24:
        /*0004*/ 	.word	0x00000082


	//----- nvinfo : EIATTR_SPARSE_MMA_MASK
	.align		4
.L_25:
        /*0008*/ 	.byte	0x03, 0x50
        /*000a*/ 	.short	0x0000


	//----- nvinfo : EIATTR_MAXREG_COUNT
	.align		4
        /*000c*/ 	.byte	0x03, 0x1b
        /*000e*/ 	.short	0x00ff


	//----- nvinfo : EIATTR_EXTERNS
	.align		4
        /*0010*/ 	.byte	0x04, 0x0f
        /*0012*/ 	.short	(.L_27 - .L_26)


	//   ....[0]....
	.align		4
.L_26:
        /*0014*/ 	.word	index@(vprintf)


	//----- nvinfo : EIATTR_MERCURY_ISA_VERSION
	.align		4
.L_27:
        /*0018*/ 	.byte	0x03, 0x5f
        /*001a*/ 	.short	0x0101


	//----- nvinfo : EIATTR_VRC_CTA_INIT_COUNT
	.align		4
        /*001c*/ 	.byte	0x02, 0x4a
	.zero		1
	.zero		1


	//----- nvinfo : EIATTR_SYSCALL_OFFSETS
	.align		4
        /*0020*/ 	.byte	0x04, 0x46
        /*0022*/ 	.short	(.L_29 - .L_28)


	//   ....[0]....
.L_28:
        /*0024*/ 	.word	0x000000e0


	//----- nvinfo : EIATTR_EXIT_INSTR_OFFSETS
	.align		4
.L_29:
        /*0028*/ 	.byte	0x04, 0x1c
        /*002a*/ 	.short	(.L_31 - .L_30)


	//   ....[0]....
.L_30:
        /*002c*/ 	.word	0x000000f0


	//----- nvinfo : EIATTR_SW_WAR
	.align		4
.L_31:
        /*0030*/ 	.byte	0x04, 0x36
        /*0032*/ 	.short	(.L_33 - .L_32)
.L_32:
        /*0034*/ 	.word	0x00000008
.L_33:


//--------------------- .nv.callgraph             --------------------------
	.section	.nv.callgraph,"",@"SHT_CUDA_CALLGRAPH"
	.align	4
	.sectionentsize	8
	.align		4
        /*0000*/ 	.word	0x00000000
	.align		4
        /*0004*/ 	.word	0xffffffff
	.align		4
        /*0008*/ 	.word	index@(_Z8dkernel2v)
	.align		4
        /*000c*/ 	.word	index@(vprintf)
	.align		4
        /*0010*/ 	.word	index@(_Z7dkernelv)
	.align		4
        /*0014*/ 	.word	index@(vprintf)
	.align		4
        /*0018*/ 	.word	0x00000000
	.align		4
        /*001c*/ 	.word	0xfffffffe
	.align		4
        /*0020*/ 	.word	0x00000000
	.align		4
        /*0024*/ 	.word	0xfffffffd
	.align		4
        /*0028*/ 	.word	0x00000000
	.align		4
        /*002c*/ 	.word	0xfffffffc


//--------------------- .nv.constant4             --------------------------
	.section	.nv.constant4,"a",@progbits
	.align	8
	.align		8
.nv.constant4:
        /*0000*/ 	.dword	vprintf
	.align		8
        /*0008*/ 	.dword	$str
	.align		8
        /*0010*/ 	.dword	$str$1


//--------------------- .text._Z8dkernel2v        --------------------------
	.section	.text._Z8dkernel2v,"ax",@progbits
	.align	128
        .global         _Z8dkernel2v
        .type           _Z8dkernel2v,@function
        .size           _Z8dkernel2v,(.L_x_4 - _Z8dkernel2v)
        .other          _Z8dkernel2v,@"STO_CUDA_ENTRY STV_DEFAULT"
_Z8dkernel2v:
.text._Z8dkernel2v:
[----:B------:R-:W0:Y:S01]  /*0000*/  LDC R1, c[0x0][0x37c] ;  /* 0x0000df00ff017b82 */ /* 0x000e220000000800 */
[----:B------:R-:W1:Y:S01]  /*0010*/  S2R R8, SR_TID.X ;  /* 0x0000000000087919 */ /* 0x000e620000002100 */
[----:B0-----:R-:W-:Y:S01]  /*0020*/  VIADD R1, R1, 0xfffffff8 ;  /* 0xfffffff801017836 */ /* 0x001fe20000000000 */
[----:B------:R-:W-:Y:S01]  /*0030*/  MOV R0, 0x0 ;  /* 0x0000000000007802 */ /* 0x000fe20000000f00 */
[----:B------:R-:W0:Y:S04]  /*0040*/  LDCU UR4, c[0x0][0x2f8] ;  /* 0x00005f00ff0477ac */ /* 0x000e280008000800 */
[----:B------:R2:W3:Y:S01]  /*0050*/  LDC.64 R2, c[0x4][R0] ;  /* 0x0100000000027b82 */ /* 0x0004e20000000a00 */
[----:B------:R-:W4:Y:S01]  /*0060*/  LDCU.64 UR6, c[0x4][0x10] ;  /* 0x01000200ff0677ac */ /* 0x000f220008000a00 */
[----:B------:R-:W5:Y:S01]  /*0070*/  LDCU UR5, c[0x0][0x2fc] ;  /* 0x00005f80ff0577ac */ /* 0x000f620008000800 */
[----:B0-----:R-:W-:Y:S01]  /*0080*/  IADD3 R6, P0, PT, R1, UR4, RZ ;  /* 0x0000000401067c10 */ /* 0x001fe2000ff1e0ff */
[----:B----4-:R-:W-:Y:S01]  /*0090*/  IMAD.U32 R4, RZ, RZ, UR6 ;  /* 0x00000006ff047e24 */ /* 0x010fe2000f8e00ff */
[----:B------:R-:W-:-:S03]  /*00a0*/  MOV R5, UR7 ;  /* 0x0000000700057c02 */ /* 0x000fc60008000f00 */
[----:B-----5:R-:W-:Y:S01]  /*00b0*/  IMAD.X R7, RZ, RZ, UR5, P0 ;  /* 0x00000005ff077e24 */ /* 0x020fe200080e06ff */
[----:B-1----:R2:W-:Y:S07]  /*00c0*/  STL [R1], R8 ;  /* 0x0000000801007387 */ /* 0x0025ee0000100800 */
[----:B------:R-:W-:-:S07]  /*00d0*/  LEPC R20, `(.L_x_0) ;  /* 0x000000001014794e */ /* 0x000fce0000000000 */
[----:B--23--:R-:W-:Y:S05]  /*00e0*/  CALL.ABS.NOINC R2 ;  /* 0x0000000002007343 */ /* 0x00cfea0003c00000 */
.L_x_0:
[----:B------:R-:W-:Y:S05]  /*00f0*/  EXIT ;  /* 0x000000000000794d */ /* 0x000fea0003800000 */
.L_x_1:
[----:B------:R-:W-:-:S00]  /*0100*/  BRA `(.L_x_1) ;  /* 0xfffffffc00fc7947 */ /* 0x000fc0000383ffff */
[----:B------:R-:W-:-:S00]  /*0110*/  NOP ;  /* 0x0000000000007918 */ /* 0x000fc00000000000 */
        /* <DEDUP_REMOVED lines=14> */
.L_x_4:


//--------------------- .text._Z7dkernelv         --------------------------
	.section	.text._Z7dkernelv,"ax",@progbits
	.align	128
        .global         _Z7dkernelv
        .type           _Z7dkernelv,@function
        .size           _Z7dkernelv,(.L_x_5 - _Z7dkernelv)
        .other          _Z7dkernelv,@"STO_CUDA_ENTRY STV_DEFAULT"
_Z7dkernelv:
.text._Z7dkernelv:
        /* <DEDUP_REMOVED lines=15> */
.L_x_2:
[----:B------:R-:W-:Y:S05]  /*00f0*/  EXIT ;  /* 0x000000000000794d */ /* 0x000fea0003800000 */
.L_x_3:
        /* <DEDUP_REMOVED lines=16> */
.L_x_5:


//--------------------- .nv.global.init           --------------------------
	.section	.nv.global.init,"aw",@progbits
.nv.global.init:
	.type		$str,@object
	.size		$str,($str$1 - $str)
$str:
        /*0000*/ 	.byte	0x64, 0x6b, 0x65, 0x72, 0x6e, 0x65, 0x6c, 0x20, 0x74, 0x68, 0x72, 0x65, 0x61, 0x64, 0x20, 0x69
        /*0010*/ 	.byte	0x73, 0x3a, 0x20, 0x25, 0x64, 0x20, 0x0a, 0x00
	.type		$str$1,@object
	.size		$str$1,(.L_1 - $str$1)
$str$1:
        /*0018*/ 	.byte	0x64, 0x6b, 0x65, 0x72, 0x6e, 0x65, 0x6c, 0x32, 0x20, 0x74, 0x68, 0x72, 0x65, 0x61, 0x64, 0x20
        /*0028*/ 	.byte	0x69, 0x73, 0x3a, 0x20, 0x25, 0x64, 0x20, 0x0a, 0x00
.L_1:


//--------------------- .nv.shared.reserved.0     --------------------------
	.section	.nv.shared.reserved.0,"aw",@nobits
	.weak		__nv_reservedSMEM_offset_0_alias
	.size		__nv_reservedSMEM_offset_0_alias, 0, 64
	.other		__nv_reservedSMEM_offset_0_alias,@"STO_CUDA_RESERVED_SHARED STV_DEFAULT"
__nv_reservedSMEM_offset_0_alias:
	.zero		0
	.zero		64


//--------------------- .nv.constant0._Z8dkernel2v --------------------------
	.section	.nv.constant0._Z8dkernel2v,"a",@progbits
	.sectionflags	@""
	.align	4
.nv.constant0._Z8dkernel2v:
	.zero		896


//--------------------- .nv.constant0._Z7dkernelv --------------------------
	.section	.nv.constant0._Z7dkernelv,"a",@progbits
	.sectionflags	@""
	.align	4
.nv.constant0._Z7dkernelv:
	.zero		896


//--------------------- SYMBOLS --------------------------

	.type		.nv.reservedSmem.offset0,@object
	.size		.nv.reservedSmem.offset0,0x4
	.type		vprintf,@function
